//
// Generated by NVIDIA NVVM Compiler
//
// Compiler Build ID: CL-36424714
// Cuda compilation tools, release 13.0, V13.0.88
// Based on NVVM 20.0.0
//

.version 9.0
.target sm_100
.address_size 64

	// .globl	_Z15AdditionMatricePiS_S_i

.visible .entry _Z15AdditionMatricePiS_S_i(
	.param .u64 .ptr .align 1 _Z15AdditionMatricePiS_S_i_param_0,
	.param .u64 .ptr .align 1 _Z15AdditionMatricePiS_S_i_param_1,
	.param .u64 .ptr .align 1 _Z15AdditionMatricePiS_S_i_param_2,
	.param .u32 _Z15AdditionMatricePiS_S_i_param_3
)
{
	.reg .pred 	%p<2>;
	.reg .b32 	%r<17>;
	.reg .b64 	%rd<11>;

	ld.param.u64 	%rd1, [_Z15AdditionMatricePiS_S_i_param_0];
	ld.param.u64 	%rd2, [_Z15AdditionMatricePiS_S_i_param_1];
	ld.param.u64 	%rd3, [_Z15AdditionMatricePiS_S_i_param_2];
	ld.param.u32 	%r2, [_Z15AdditionMatricePiS_S_i_param_3];
	mov.u32 	%r4, %ctaid.x;
	mov.u32 	%r5, %ntid.x;
	mov.u32 	%r6, %tid.x;
	mad.lo.s32 	%r7, %r4, %r5, %r6;
	mov.u32 	%r8, %ctaid.y;
	mov.u32 	%r9, %ntid.y;
	mov.u32 	%r10, %tid.y;
	mad.lo.s32 	%r11, %r8, %r9, %r10;
	mad.lo.s32 	%r1, %r2, %r11, %r7;
	max.s32 	%r13, %r7, %r11;
	setp.ge.s32 	%p1, %r13, %r2;
	@%p1 bra 	$L__BB0_2;
	cvta.to.global.u64 	%rd4, %rd1;
	cvta.to.global.u64 	%rd5, %rd2;
	cvta.to.global.u64 	%rd6, %rd3;
	mul.wide.s32 	%rd7, %r1, 4;
	add.s64 	%rd8, %rd4, %rd7;
	ld.global.u32 	%r14, [%rd8];
	add.s64 	%rd9, %rd5, %rd7;
	ld.global.u32 	%r15, [%rd9];
	add.s32 	%r16, %r15, %r14;
	add.s64 	%rd10, %rd6, %rd7;
	st.global.u32 	[%rd10], %r16;
$L__BB0_2:
	ret;

}


// ===== COMPILED SASS (sm_100) =====

	.target	sm_100

	.elftype	@"ET_EXEC"


//--------------------- .note.nv.tkinfo           --------------------------
	.section	.note.nv.tkinfo,"",@"SHT_NOTE"
	.sectionflags	@"SHF_NOTE_NV_TKINFO"
	.tkinfo
        /*0018*/ 	.word	0x00000002
        /*0030*/ 	.string	""
        /*0030*/ 	.string	"ptxas"
        /*0030*/ 	.string	"Cuda compilation tools, release 13.0, V13.0.88"
        /*0030*/ 	.string	"Build cuda_13.0.r13.0/compiler.36424714_0"
        /*0030*/ 	.string	"-arch sm_100 -m 64 "



//--------------------- .note.nv.cuinfo           --------------------------
	.section	.note.nv.cuinfo,"",@"SHT_NOTE"
	.sectionflags	@"SHF_NOTE_NV_CUINFO"
        /*0018*/ 	.short	0x0002
        /*001a*/ 	.short	0x0064
        /*001c*/ 	.short	0x0082
	.zero		2


//--------------------- .nv.info                  --------------------------
	.section	.nv.info,"",@"SHT_CUDA_INFO"
	.align	4


	//----- nvinfo : EIATTR_REGCOUNT
	.align		4
        /*0000*/ 	.byte	0x04, 0x2f
        /*0002*/ 	.short	(.L_1 - .L_0)
	.align		4
.L_0:
        /*0004*/ 	.word	index@(_Z15AdditionMatricePiS_S_i)
        /*0008*/ 	.word	0x0000000c


	//----- nvinfo : EIATTR_FRAME_SIZE
	.align		4
.L_1:
        /*000c*/ 	.byte	0x04, 0x11
        /*000e*/ 	.short	(.L_3 - .L_2)
	.align		4
.L_2:
        /*0010*/ 	.word	index@(_Z15AdditionMatricePiS_S_i)
        /*0014*/ 	.word	0x00000000


	//----- nvinfo : EIATTR_MIN_STACK_SIZE
	.align		4
.L_3:
        /*0018*/ 	.byte	0x04, 0x12
        /*001a*/ 	.short	(.L_5 - .L_4)
	.align		4
.L_4:
        /*001c*/ 	.word	index@(_Z15AdditionMatricePiS_S_i)
        /*0020*/ 	.word	0x00000000
.L_5:


//--------------------- .nv.compat                --------------------------
	.section	.nv.compat,"",@"SHT_CUDA_COMPAT_INFO"
	.align	4
        /*0000*/ 	.byte	0x02, 0x09, 0x00, 0x00, 0x02, 0x02, 0x01, 0x00, 0x02, 0x05, 0x05, 0x00, 0x03, 0x07, 0x01, 0x01
        /*0010*/ 	.byte	0x02, 0x03, 0x00, 0x00, 0x02, 0x06, 0x01, 0x00, 0x04, 0x0b, 0x08, 0x00, 0x09, 0x00, 0x00, 0x00
        /*0020*/ 	.byte	0x00, 0x00, 0x00, 0x00


//--------------------- .nv.info._Z15AdditionMatricePiS_S_i --------------------------
	.section	.nv.info._Z15AdditionMatricePiS_S_i,"",@"SHT_CUDA_INFO"
	.sectionflags	@""
	.align	4


	//----- nvinfo : EIATTR_CUDA_API_VERSION
	.align		4
        /*0000*/ 	.byte	0x04, 0x37
        /*0002*/ 	.short	(.L_7 - .L_6)
.L_6:
        /*0004*/ 	.word	0x00000082


	//----- nvinfo : EIATTR_KPARAM_INFO
	.align		4
.L_7:
        /*0008*/ 	.byte	0x04, 0x17
        /*000a*/ 	.short	(.L_9 - .L_8)
.L_8:
        /*000c*/ 	.word	0x00000000
        /*0010*/ 	.short	0x0003
        /*0012*/ 	.short	0x0018
        /*0014*/ 	.byte	0x00, 0xf0, 0x11, 0x00


	//----- nvinfo : EIATTR_KPARAM_INFO
	.align		4
.L_9:
        /*0018*/ 	.byte	0x04, 0x17
        /*001a*/ 	.short	(.L_11 - .L_10)
.L_10:
        /*001c*/ 	.word	0x00000000
        /*0020*/ 	.short	0x0002
        /*0022*/ 	.short	0x0010
        /*0024*/ 	.byte	0x00, 0xf5, 0x21, 0x00


	//----- nvinfo : EIATTR_KPARAM_INFO
	.align		4
.L_11:
        /*0028*/ 	.byte	0x04, 0x17
        /*002a*/ 	.short	(.L_13 - .L_12)
.L_12:
        /*002c*/ 	.word	0x00000000
        /*0030*/ 	.short	0x0001
        /*0032*/ 	.short	0x0008
        /*0034*/ 	.byte	0x00, 0xf5, 0x21, 0x00


	//----- nvinfo : EIATTR_KPARAM_INFO
	.align		4
.L_13:
        /*0038*/ 	.byte	0x04, 0x17
        /*003a*/ 	.short	(.L_15 - .L_14)
.L_14:
        /*003c*/ 	.word	0x00000000
        /*0040*/ 	.short	0x0000
        /*0042*/ 	.short	0x0000
        /*0044*/ 	.byte	0x00, 0xf5, 0x21, 0x00


	//----- nvinfo : EIATTR_SPARSE_MMA_MASK
	.align		4
.L_15:
        /*0048*/ 	.byte	0x03, 0x50
        /*004a*/ 	.short	0x0000


	//----- nvinfo : EIATTR_MAXREG_COUNT
	.align		4
        /*004c*/ 	.byte	0x03, 0x1b
        /*004e*/ 	.short	0x00ff


	//----- nvinfo : EIATTR_MERCURY_ISA_VERSION
	.align		4
        /*0050*/ 	.byte	0x03, 0x5f
        /*0052*/ 	.short	0x0101


	//----- nvinfo : EIATTR_VRC_CTA_INIT_COUNT
	.align		4
        /*0054*/ 	.byte	0x02, 0x4a
	.zero		1
	.zero		1


	//----- nvinfo : EIATTR_EXIT_INSTR_OFFSETS
	.align		4
        /*0058*/ 	.byte	0x04, 0x1c
        /*005a*/ 	.short	(.L_17 - .L_16)


	//   ....[0]....
.L_16:
        /*005c*/ 	.word	0x000000d0


	//   ....[1]....
        /*0060*/ 	.word	0x00000190


	//----- nvinfo : EIATTR_CBANK_PARAM_SIZE
	.align		4
.L_17:
        /*0064*/ 	.byte	0x03, 0x19
        /*0066*/ 	.short	0x001c


	//----- nvinfo : EIATTR_PARAM_CBANK
	.align		4
        /*0068*/ 	.byte	0x04, 0x0a
        /*006a*/ 	.short	(.L_19 - .L_18)
	.align		4
.L_18:
        /*006c*/ 	.word	index@(.nv.constant0._Z15AdditionMatricePiS_S_i)
        /*0070*/ 	.short	0x0380
        /*0072*/ 	.short	0x001c


	//----- nvinfo : EIATTR_SW_WAR
	.align		4
.L_19:
        /*0074*/ 	.byte	0x04, 0x36
        /*0076*/ 	.short	(.L_21 - .L_20)
.L_20:
        /*0078*/ 	.word	0x00000008
.L_21:


//--------------------- .nv.callgraph             --------------------------
	.section	.nv.callgraph,"",@"SHT_CUDA_CALLGRAPH"
	.align	4
	.sectionentsize	8
	.align		4
        /*0000*/ 	.word	0x00000000
	.align		4
        /*0004*/ 	.word	0xffffffff
	.align		4
        /*0008*/ 	.word	0x00000000
	.align		4
        /*000c*/ 	.word	0xfffffffe
	.align		4
        /*0010*/ 	.word	0x00000000
	.align		4
        /*0014*/ 	.word	0xfffffffd
	.align		4
        /*0018*/ 	.word	0x00000000
	.align		4
        /*001c*/ 	.word	0xfffffffc


//--------------------- .text._Z15AdditionMatricePiS_S_i --------------------------
	.section	.text._Z15AdditionMatricePiS_S_i,"ax",@progbits
	.align	128
        .global         _Z15AdditionMatricePiS_S_i
        .type           _Z15AdditionMatricePiS_S_i,@function
        .size           _Z15AdditionMatricePiS_S_i,(.L_x_1 - _Z15AdditionMatricePiS_S_i)
        .other          _Z15AdditionMatricePiS_S_i,@"STO_CUDA_ENTRY STV_DEFAULT"
_Z15AdditionMatricePiS_S_i:
.text._Z15AdditionMatricePiS_S_i:
[----:B------:R-:W-:Y:S01]  /*0000*/  LDC R1, c[0x0][0x37c] ;  /* 0x0000df00ff017b82 */ /* 0x000fe20000000800 */
[----:B------:R-:W0:Y:S07]  /*0010*/  S2R R3, SR_TID.X ;  /* 0x0000000000037919 */ /* 0x000e2e0000002100 */
[----:B------:R-:W0:Y:S01]  /*0020*/  S2UR UR4, SR_CTAID.X ;  /* 0x00000000000479c3 */ /* 0x000e220000002500 */
[----:B------:R-:W1:Y:S01]  /*0030*/  LDCU UR6, c[0x0][0x398] ;  /* 0x00007300ff0677ac */ /* 0x000e620008000800 */
[----:B------:R-:W2:Y:S06]  /*0040*/  S2R R5, SR_TID.Y ;  /* 0x0000000000057919 */ /* 0x000eac0000002200 */
[----:B------:R-:W0:Y:S08]  /*0050*/  LDC R0, c[0x0][0x360] ;  /* 0x0000d800ff007b82 */ /* 0x000e300000000800 */
[----:B------:R-:W2:Y:S08]  /*0060*/  S2UR UR5, SR_CTAID.Y ;  /* 0x00000000000579c3 */ /* 0x000eb00000002600 */
[----:B------:R-:W2:Y:S01]  /*0070*/  LDC R2, c[0x0][0x364] ;  /* 0x0000d900ff027b82 */ /* 0x000ea20000000800 */
[----:B0-----:R-:W-:-:S02]  /*0080*/  IMAD R0, R0, UR4, R3 ;  /* 0x0000000400007c24 */ /* 0x001fc4000f8e0203 */
[----:B--2---:R-:W-:-:S04]  /*0090*/  IMAD R3, R2, UR5, R5 ;  /* 0x0000000502037c24 */ /* 0x004fc8000f8e0205 */
[----:B-1----:R-:W-:Y:S01]  /*00a0*/  IMAD R9, R3, UR6, R0 ;  /* 0x0000000603097c24 */ /* 0x002fe2000f8e0200 */
[----:B------:R-:W-:-:S04]  /*00b0*/  VIMNMX R2, PT, PT, R0, R3, !PT ;  /* 0x0000000300027248 */ /* 0x000fc80007fe0100 */
[----:B------:R-:W-:-:S13]  /*00c0*/  ISETP.GE.AND P0, PT, R2, UR6, PT ;  /* 0x0000000602007c0c */ /* 0x000fda000bf06270 */
[----:B------:R-:W-:Y:S05]  /*00d0*/  @P0 EXIT ;  /* 0x000000000000094d */ /* 0x000fea0003800000 */
[----:B------:R-:W0:Y:S01]  /*00e0*/  LDC.64 R2, c[0x0][0x380] ;  /* 0x0000e000ff027b82 */ /* 0x000e220000000a00 */
[----:B------:R-:W1:Y:S07]  /*00f0*/  LDCU.64 UR4, c[0x0][0x358] ;  /* 0x00006b00ff0477ac */ /* 0x000e6e0008000a00 */
[----:B------:R-:W2:Y:S08]  /*0100*/  LDC.64 R4, c[0x0][0x388] ;  /* 0x0000e200ff047b82 */ /* 0x000eb00000000a00 */
[----:B------:R-:W3:Y:S01]  /*0110*/  LDC.64 R6, c[0x0][0x390] ;  /* 0x0000e400ff067b82 */ /* 0x000ee20000000a00 */
[----:B0-----:R-:W-:-:S06]  /*0120*/  IMAD.WIDE R2, R9, 0x4, R2 ;  /* 0x0000000409027825 */ /* 0x001fcc00078e0202 */
[----:B-1----:R-:W4:Y:S01]  /*0130*/  LDG.E R2, desc[UR4][R2.64] ;  /* 0x0000000402027981 */ /* 0x002f22000c1e1900 */
[----:B--2---:R-:W-:-:S06]  /*0140*/  IMAD.WIDE R4, R9, 0x4, R4 ;  /* 0x0000000409047825 */ /* 0x004fcc00078e0204 */
[----:B------:R-:W4:Y:S01]  /*0150*/  LDG.E R5, desc[UR4][R4.64] ;  /* 0x0000000404057981 */ /* 0x000f22000c1e1900 */
[----:B---3--:R-:W-:Y:S01]  /*0160*/  IMAD.WIDE R6, R9, 0x4, R6 ;  /* 0x0000000409067825 */ /* 0x008fe200078e0206 */
[----:B----4-:R-:W-:-:S05]  /*0170*/  IADD3 R9, PT, PT, R2, R5, RZ ;  /* 0x0000000502097210 */ /* 0x010fca0007ffe0ff */
[----:B------:R-:W-:Y:S01]  /*0180*/  STG.E desc[UR4][R6.64], R9 ;  /* 0x0000000906007986 */ /* 0x000fe2000c101904 */
[----:B------:R-:W-:Y:S05]  /*0190*/  EXIT ;  /* 0x000000000000794d */ /* 0x000fea0003800000 */
.L_x_0:
[----:B------:R-:W-:-:S00]  /*01a0*/  BRA `(.L_x_0) ;  /* 0xfffffffc00fc7947 */ /* 0x000fc0000383ffff */
[----:B------:R-:W-:-:S00]  /*01b0*/  NOP ;  /* 0x0000000000007918 */ /* 0x000fc00000000000 */
        /* <DEDUP_REMOVED lines=12> */
.L_x_1:


//--------------------- .nv.shared.reserved.0     --------------------------
	.section	.nv.shared.reserved.0,"aw",@nobits
	.weak		__nv_reservedSMEM_offset_0_alias
	.size		__nv_reservedSMEM_offset_0_alias, 0, 64
	.other		__nv_reservedSMEM_offset_0_alias,@"STO_CUDA_RESERVED_SHARED STV_DEFAULT"
__nv_reservedSMEM_offset_0_alias:
	.zero		0
	.zero		64


//--------------------- .nv.constant0._Z15AdditionMatricePiS_S_i --------------------------
	.section	.nv.constant0._Z15AdditionMatricePiS_S_i,"a",@progbits
	.sectionflags	@""
	.align	4
.nv.constant0._Z15AdditionMatricePiS_S_i:
	.zero		924


//--------------------- SYMBOLS --------------------------

	.type		.nv.reservedSmem.offset0,@object
	.size		.nv.reservedSmem.offset0,0x4
